//
// Generated by NVIDIA NVVM Compiler
//
// Compiler Build ID: CL-36424714
// Cuda compilation tools, release 13.0, V13.0.88
// Based on NVVM 20.0.0
//

.version 9.0
.target sm_100
.address_size 64

	// .globl	_Z13print_all_idxv
.extern .func  (.param .b32 func_retval0) vprintf
(
	.param .b64 vprintf_param_0,
	.param .b64 vprintf_param_1
)
;
.global .align 1 .b8 $str[57] = {91, 68, 69, 86, 73, 67, 69, 93, 32, 84, 104, 114, 101, 97, 100, 73, 100, 120, 46, 120, 58, 32, 37, 100, 44, 32, 98, 108, 111, 99, 107, 73, 100, 120, 46, 120, 58, 32, 37, 100, 44, 32, 103, 114, 105, 100, 68, 105, 109, 46, 120, 58, 32, 37, 100, 10};
.global .align 1 .b8 $str$1[57] = {91, 68, 69, 86, 73, 67, 69, 93, 32, 84, 104, 114, 101, 97, 100, 73, 100, 120, 46, 121, 58, 32, 37, 100, 44, 32, 98, 108, 111, 99, 107, 73, 100, 120, 46, 121, 58, 32, 37, 100, 44, 32, 103, 114, 105, 100, 68, 105, 109, 58, 121, 58, 32, 37, 100, 10};
.global .align 1 .b8 $str$2[57] = {91, 68, 69, 86, 73, 67, 69, 93, 32, 84, 104, 114, 101, 97, 100, 73, 100, 120, 46, 122, 58, 32, 38, 100, 44, 32, 98, 108, 111, 99, 107, 73, 100, 120, 46, 122, 58, 32, 37, 100, 44, 32, 103, 114, 105, 100, 68, 105, 109, 46, 122, 58, 32, 37, 100, 10};

.visible .entry _Z13print_all_idxv()
{
	.local .align 8 .b8 	__local_depot0[16];
	.reg .b64 	%SP;
	.reg .b64 	%SPL;
	.reg .b32 	%r<16>;
	.reg .b64 	%rd<9>;

	mov.u64 	%SPL, __local_depot0;
	cvta.local.u64 	%SP, %SPL;
	add.u64 	%rd1, %SP, 0;
	add.u64 	%rd2, %SPL, 0;
	mov.u32 	%r1, %tid.x;
	mov.u32 	%r2, %tid.y;
	mov.u32 	%r3, %tid.z;
	mov.u32 	%r4, %ctaid.x;
	mov.u32 	%r5, %ctaid.y;
	mov.u32 	%r6, %ctaid.z;
	mov.u32 	%r7, %nctaid.x;
	mov.u32 	%r8, %nctaid.y;
	mov.u32 	%r9, %nctaid.z;
	st.local.v2.u32 	[%rd2], {%r1, %r4};
	st.local.u32 	[%rd2+8], %r7;
	mov.u64 	%rd3, $str;
	cvta.global.u64 	%rd4, %rd3;
	{ // callseq 0, 0
	.param .b64 param0;
	st.param.b64 	[param0], %rd4;
	.param .b64 param1;
	st.param.b64 	[param1], %rd1;
	.param .b32 retval0;
	call.uni (retval0), 
	vprintf, 
	(
	param0, 
	param1
	);
	ld.param.b32 	%r10, [retval0];
	} // callseq 0
	st.local.v2.u32 	[%rd2], {%r2, %r5};
	st.local.u32 	[%rd2+8], %r8;
	mov.u64 	%rd5, $str$1;
	cvta.global.u64 	%rd6, %rd5;
	{ // callseq 1, 0
	.param .b64 param0;
	st.param.b64 	[param0], %rd6;
	.param .b64 param1;
	st.param.b64 	[param1], %rd1;
	.param .b32 retval0;
	call.uni (retval0), 
	vprintf, 
	(
	param0, 
	param1
	);
	ld.param.b32 	%r12, [retval0];
	} // callseq 1
	st.local.v2.u32 	[%rd2], {%r3, %r6};
	st.local.u32 	[%rd2+8], %r9;
	mov.u64 	%rd7, $str$2;
	cvta.global.u64 	%rd8, %rd7;
	{ // callseq 2, 0
	.param .b64 param0;
	st.param.b64 	[param0], %rd8;
	.param .b64 param1;
	st.param.b64 	[param1], %rd1;
	.param .b32 retval0;
	call.uni (retval0), 
	vprintf, 
	(
	param0, 
	param1
	);
	ld.param.b32 	%r14, [retval0];
	} // callseq 2
	ret;

}


// ===== COMPILED SASS (sm_100) =====

	.target	sm_100

	.elftype	@"ET_EXEC"


//--------------------- .note.nv.tkinfo           --------------------------
	.section	.note.nv.tkinfo,"",@"SHT_NOTE"
	.sectionflags	@"SHF_NOTE_NV_TKINFO"
	.tkinfo
        /*0018*/ 	.word	0x00000002
        /*0030*/ 	.string	""
        /*0030*/ 	.string	"ptxas"
        /*0030*/ 	.string	"Cuda compilation tools, release 13.0, V13.0.88"
        /*0030*/ 	.string	"Build cuda_13.0.r13.0/compiler.36424714_0"
        /*0030*/ 	.string	"-arch sm_100 -m 64 "



//--------------------- .note.nv.cuinfo           --------------------------
	.section	.note.nv.cuinfo,"",@"SHT_NOTE"
	.sectionflags	@"SHF_NOTE_NV_CUINFO"
        /*0018*/ 	.short	0x0002
        /*001a*/ 	.short	0x0064
        /*001c*/ 	.short	0x0082
	.zero		2


//--------------------- .nv.info                  --------------------------
	.section	.nv.info,"",@"SHT_CUDA_INFO"
	.align	4


	//----- nvinfo : EIATTR_REGCOUNT
	.align		4
        /*0000*/ 	.byte	0x04, 0x2f
        /*0002*/ 	.short	(.L_4 - .L_3)
	.align		4
.L_3:
        /*0004*/ 	.word	index@(_Z13print_all_idxv)
        /*0008*/ 	.word	0x0000001d


	//----- nvinfo : EIATTR_FRAME_SIZE
	.align		4
.L_4:
        /*000c*/ 	.byte	0x04, 0x11
        /*000e*/ 	.short	(.L_6 - .L_5)
	.align		4
.L_5:
        /*0010*/ 	.word	index@(_Z13print_all_idxv)
        /*0014*/ 	.word	0x00000010


	//----- nvinfo : EIATTR_MIN_STACK_SIZE
	.align		4
.L_6:
        /*0018*/ 	.byte	0x04, 0x12
        /*001a*/ 	.short	(.L_8 - .L_7)
	.align		4
.L_7:
        /*001c*/ 	.word	index@(_Z13print_all_idxv)
        /*0020*/ 	.word	0x00000010
.L_8:


//--------------------- .nv.compat                --------------------------
	.section	.nv.compat,"",@"SHT_CUDA_COMPAT_INFO"
	.align	4
        /*0000*/ 	.byte	0x02, 0x09, 0x00, 0x00, 0x02, 0x02, 0x01, 0x00, 0x02, 0x05, 0x05, 0x00, 0x03, 0x07, 0x01, 0x01
        /*0010*/ 	.byte	0x02, 0x03, 0x00, 0x00, 0x02, 0x06, 0x01, 0x00, 0x04, 0x0b, 0x08, 0x00, 0x09, 0x00, 0x00, 0x00
        /*0020*/ 	.byte	0x00, 0x00, 0x00, 0x00


//--------------------- .nv.info._Z13print_all_idxv --------------------------
	.section	.nv.info._Z13print_all_idxv,"",@"SHT_CUDA_INFO"
	.sectionflags	@""
	.align	4


	//----- nvinfo : EIATTR_CUDA_API_VERSION
	.align		4
        /*0000*/ 	.byte	0x04, 0x37
        /*0002*/ 	.short	(.L_10 - .L_9)
.L_9:
        /*0004*/ 	.word	0x00000082


	//----- nvinfo : EIATTR_SPARSE_MMA_MASK
	.align		4
.L_10:
        /*0008*/ 	.byte	0x03, 0x50
        /*000a*/ 	.short	0x0000


	//----- nvinfo : EIATTR_MAXREG_COUNT
	.align		4
        /*000c*/ 	.byte	0x03, 0x1b
        /*000e*/ 	.short	0x00ff


	//----- nvinfo : EIATTR_EXTERNS
	.align		4
        /*0010*/ 	.byte	0x04, 0x0f
        /*0012*/ 	.short	(.L_12 - .L_11)


	//   ....[0]....
	.align		4
.L_11:
        /*0014*/ 	.word	index@(vprintf)


	//----- nvinfo : EIATTR_MERCURY_ISA_VERSION
	.align		4
.L_12:
        /*0018*/ 	.byte	0x03, 0x5f
        /*001a*/ 	.short	0x0101


	//----- nvinfo : EIATTR_VRC_CTA_INIT_COUNT
	.align		4
        /*001c*/ 	.byte	0x02, 0x4a
	.zero		1
	.zero		1


	//----- nvinfo : EIATTR_SYSCALL_OFFSETS
	.align		4
        /*0020*/ 	.byte	0x04, 0x46
        /*0022*/ 	.short	(.L_14 - .L_13)


	//   ....[0]....
.L_13:
        /*0024*/ 	.word	0x00000180


	//   ....[1]....
        /*0028*/ 	.word	0x00000230


	//   ....[2]....
        /*002c*/ 	.word	0x000002d0


	//----- nvinfo : EIATTR_EXIT_INSTR_OFFSETS
	.align		4
.L_14:
        /*0030*/ 	.byte	0x04, 0x1c
        /*0032*/ 	.short	(.L_16 - .L_15)


	//   ....[0]....
.L_15:
        /*0034*/ 	.word	0x000002e0


	//----- nvinfo : EIATTR_SW_WAR
	.align		4
.L_16:
        /*0038*/ 	.byte	0x04, 0x36
        /*003a*/ 	.short	(.L_18 - .L_17)
.L_17:
        /*003c*/ 	.word	0x00000008
.L_18:


//--------------------- .nv.callgraph             --------------------------
	.section	.nv.callgraph,"",@"SHT_CUDA_CALLGRAPH"
	.align	4
	.sectionentsize	8
	.align		4
        /*0000*/ 	.word	0x00000000
	.align		4
        /*0004*/ 	.word	0xffffffff
	.align		4
        /*0008*/ 	.word	index@(_Z13print_all_idxv)
	.align		4
        /*000c*/ 	.word	index@(vprintf)
	.align		4
        /*0010*/ 	.word	0x00000000
	.align		4
        /*0014*/ 	.word	0xfffffffe
	.align		4
        /*0018*/ 	.word	0x00000000
	.align		4
        /*001c*/ 	.word	0xfffffffd
	.align		4
        /*0020*/ 	.word	0x00000000
	.align		4
        /*0024*/ 	.word	0xfffffffc


//--------------------- .nv.constant4             --------------------------
	.section	.nv.constant4,"a",@progbits
	.align	8
	.align		8
.nv.constant4:
        /*0000*/ 	.dword	vprintf
	.align		8
        /*0008*/ 	.dword	$str
	.align		8
        /*0010*/ 	.dword	$str$1
	.align		8
        /*0018*/ 	.dword	$str$2


//--------------------- .text._Z13print_all_idxv  --------------------------
	.section	.text._Z13print_all_idxv,"ax",@progbits
	.align	128
        .global         _Z13print_all_idxv
        .type           _Z13print_all_idxv,@function
        .size           _Z13print_all_idxv,(.L_x_4 - _Z13print_all_idxv)
        .other          _Z13print_all_idxv,@"STO_CUDA_ENTRY STV_DEFAULT"
_Z13print_all_idxv:
.text._Z13print_all_idxv:
[----:B------:R-:W0:Y:S01]  /*0000*/  LDC R1, c[0x0][0x37c] ;  /* 0x0000df00ff017b82 */ /* 0x000e220000000800 */
[----:B------:R-:W1:Y:S01]  /*0010*/  S2R R10, SR_TID.X ;  /* 0x00000000000a7919 */ /* 0x000e620000002100 */
[----:B------:R-:W2:Y:S06]  /*0020*/  LDCU UR5, c[0x0][0x2fc] ;  /* 0x00005f80ff0577ac */ /* 0x000eac0008000800 */
[----:B------:R-:W3:Y:S01]  /*0030*/  LDC R0, c[0x0][0x370] ;  /* 0x0000dc00ff007b82 */ /* 0x000ee20000000800 */
[----:B0-----:R-:W-:Y:S01]  /*0040*/  VIADD R1, R1, 0xfffffff0 ;  /* 0xfffffff001017836 */ /* 0x001fe20000000000 */
[----:B------:R-:W1:Y:S01]  /*0050*/  S2R R11, SR_CTAID.X ;  /* 0x00000000000b7919 */ /* 0x000e620000002500 */
[----:B------:R-:W0:Y:S01]  /*0060*/  LDCU UR4, c[0x0][0x2f8] ;  /* 0x00005f00ff0477ac */ /* 0x000e220008000800 */
[----:B------:R-:W-:Y:S01]  /*0070*/  MOV R2, 0x0 ;  /* 0x0000000000027802 */ /* 0x000fe20000000f00 */
[----:B------:R-:W4:Y:S01]  /*0080*/  S2R R16, SR_TID.Y ;  /* 0x0000000000107919 */ /* 0x000f220000002200 */
[----:B------:R-:W5:Y:S02]  /*0090*/  LDCU.64 UR6, c[0x4][0x8] ;  /* 0x01000100ff0677ac */ /* 0x000f640008000a00 */
[----:B------:R-:W4:Y:S01]  /*00a0*/  LDC R26, c[0x0][0x374] ;  /* 0x0000dd00ff1a7b82 */ /* 0x000f220000000800 */
[----:B------:R-:W4:Y:S01]  /*00b0*/  S2R R17, SR_CTAID.Y ;  /* 0x0000000000117919 */ /* 0x000f220000002600 */
[----:B------:R-:W4:Y:S06]  /*00c0*/  S2R R19, SR_CTAID.Z ;  /* 0x0000000000137919 */ /* 0x000f2c0000002700 */
[----:B------:R1:W4:Y:S01]  /*00d0*/  LDC.64 R8, c[0x4][R2] ;  /* 0x0100000002087b82 */ /* 0x0003220000000a00 */
[----:B0-----:R-:W-:Y:S01]  /*00e0*/  IADD3 R23, P0, PT, R1, UR4, RZ ;  /* 0x0000000401177c10 */ /* 0x001fe2000ff1e0ff */
[----:B---3--:R0:W-:Y:S06]  /*00f0*/  STL [R1+0x8], R0 ;  /* 0x0000080001007387 */ /* 0x0081ec0000100800 */
[----:B------:R-:W3:Y:S01]  /*0100*/  LDC R24, c[0x0][0x378] ;  /* 0x0000de00ff187b82 */ /* 0x000ee20000000800 */
[----:B--2---:R-:W-:Y:S01]  /*0110*/  IMAD.X R22, RZ, RZ, UR5, P0 ;  /* 0x00000005ff167e24 */ /* 0x004fe200080e06ff */
[----:B-----5:R-:W-:Y:S01]  /*0120*/  MOV R4, UR6 ;  /* 0x0000000600047c02 */ /* 0x020fe20008000f00 */
[----:B------:R-:W-:-:S02]  /*0130*/  IMAD.U32 R5, RZ, RZ, UR7 ;  /* 0x00000007ff057e24 */ /* 0x000fc4000f8e00ff */
[----:B------:R-:W-:Y:S01]  /*0140*/  IMAD.MOV.U32 R6, RZ, RZ, R23 ;  /* 0x000000ffff067224 */ /* 0x000fe200078e0017 */
[----:B------:R-:W-:Y:S01]  /*0150*/  MOV R7, R22 ;  /* 0x0000001600077202 */ /* 0x000fe20000000f00 */
[----:B-1----:R0:W-:Y:S06]  /*0160*/  STL.64 [R1], R10 ;  /* 0x0000000a01007387 */ /* 0x0021ec0000100a00 */
[----:B------:R-:W-:-:S07]  /*0170*/  LEPC R20, `(.L_x_0) ;  /* 0x000000001014794e */ /* 0x000fce0000000000 */
[----:B0--34-:R-:W-:Y:S05]  /*0180*/  CALL.ABS.NOINC R8 ;  /* 0x0000000008007343 */ /* 0x019fea0003c00000 */
.L_x_0:
[----:B------:R-:W0:Y:S01]  /*0190*/  S2R R18, SR_TID.Z ;  /* 0x0000000000127919 */ /* 0x000e220000002300 */
[----:B------:R1:W2:Y:S01]  /*01a0*/  LDC.64 R8, c[0x4][R2] ;  /* 0x0100000002087b82 */ /* 0x0002a20000000a00 */
[----:B------:R-:W3:Y:S01]  /*01b0*/  LDCU.64 UR4, c[0x4][0x10] ;  /* 0x01000200ff0477ac */ /* 0x000ee20008000a00 */
[----:B------:R-:W-:Y:S01]  /*01c0*/  IMAD.MOV.U32 R6, RZ, RZ, R23 ;  /* 0x000000ffff067224 */ /* 0x000fe200078e0017 */
[----:B------:R1:W-:Y:S01]  /*01d0*/  STL.64 [R1], R16 ;  /* 0x0000001001007387 */ /* 0x0003e20000100a00 */
[----:B------:R-:W-:-:S03]  /*01e0*/  MOV R7, R22 ;  /* 0x0000001600077202 */ /* 0x000fc60000000f00 */
[----:B------:R1:W-:Y:S01]  /*01f0*/  STL [R1+0x8], R26 ;  /* 0x0000081a01007387 */ /* 0x0003e20000100800 */
[----:B---3--:R-:W-:Y:S01]  /*0200*/  IMAD.U32 R4, RZ, RZ, UR4 ;  /* 0x00000004ff047e24 */ /* 0x008fe2000f8e00ff */
[----:B-1----:R-:W-:-:S07]  /*0210*/  MOV R5, UR5 ;  /* 0x0000000500057c02 */ /* 0x002fce0008000f00 */
[----:B------:R-:W-:-:S07]  /*0220*/  LEPC R20, `(.L_x_1) ;  /* 0x000000001014794e */ /* 0x000fce0000000000 */
[----:B0-2---:R-:W-:Y:S05]  /*0230*/  CALL.ABS.NOINC R8 ;  /* 0x0000000008007343 */ /* 0x005fea0003c00000 */
.L_x_1:
[----:B------:R0:W-:Y:S01]  /*0240*/  STL.64 [R1], R18 ;  /* 0x0000001201007387 */ /* 0x0001e20000100a00 */
[----:B------:R-:W1:Y:S01]  /*0250*/  LDC.64 R2, c[0x4][R2] ;  /* 0x0100000002027b82 */ /* 0x000e620000000a00 */
[----:B------:R-:W2:Y:S01]  /*0260*/  LDCU.64 UR4, c[0x4][0x18] ;  /* 0x01000300ff0477ac */ /* 0x000ea20008000a00 */
[----:B------:R-:W-:Y:S01]  /*0270*/  IMAD.MOV.U32 R6, RZ, RZ, R23 ;  /* 0x000000ffff067224 */ /* 0x000fe200078e0017 */
[----:B------:R0:W-:Y:S01]  /*0280*/  STL [R1+0x8], R24 ;  /* 0x0000081801007387 */ /* 0x0001e20000100800 */
[----:B------:R-:W-:Y:S01]  /*0290*/  MOV R7, R22 ;  /* 0x0000001600077202 */ /* 0x000fe20000000f00 */
[----:B--2---:R-:W-:Y:S01]  /*02a0*/  IMAD.U32 R4, RZ, RZ, UR4 ;  /* 0x00000004ff047e24 */ /* 0x004fe2000f8e00ff */
[----:B0-----:R-:W-:-:S07]  /*02b0*/  MOV R5, UR5 ;  /* 0x0000000500057c02 */ /* 0x001fce0008000f00 */
[----:B------:R-:W-:-:S07]  /*02c0*/  LEPC R20, `(.L_x_2) ;  /* 0x000000001014794e */ /* 0x000fce0000000000 */
[----:B-1----:R-:W-:Y:S05]  /*02d0*/  CALL.ABS.NOINC R2 ;  /* 0x0000000002007343 */ /* 0x002fea0003c00000 */
.L_x_2:
[----:B------:R-:W-:Y:S05]  /*02e0*/  EXIT ;  /* 0x000000000000794d */ /* 0x000fea0003800000 */
.L_x_3:
[----:B------:R-:W-:-:S00]  /*02f0*/  BRA `(.L_x_3) ;  /* 0xfffffffc00fc7947 */ /* 0x000fc0000383ffff */
[----:B------:R-:W-:-:S00]  /*0300*/  NOP ;  /* 0x0000000000007918 */ /* 0x000fc00000000000 */
[----:B------:R-:W-:-:S00]  /*0310*/  NOP ;  /* 0x0000000000007918 */ /* 0x000fc00000000000 */
[----:B------:R-:W-:-:S00]  /*0320*/  NOP ;  /* 0x0000000000007918 */ /* 0x000fc00000000000 */
[----:B------:R-:W-:-:S00]  /*0330*/  NOP ;  /* 0x0000000000007918 */ /* 0x000fc00000000000 */
[----:B------:R-:W-:-:S00]  /*0340*/  NOP ;  /* 0x0000000000007918 */ /* 0x000fc00000000000 */
[----:B------:R-:W-:-:S00]  /*0350*/  NOP ;  /* 0x0000000000007918 */ /* 0x000fc00000000000 */
[----:B------:R-:W-:-:S00]  /*0360*/  NOP ;  /* 0x0000000000007918 */ /* 0x000fc00000000000 */
[----:B------:R-:W-:-:S00]  /*0370*/  NOP ;  /* 0x0000000000007918 */ /* 0x000fc00000000000 */
.L_x_4:


//--------------------- .nv.global.init           --------------------------
	.section	.nv.global.init,"aw",@progbits
.nv.global.init:
	.type		$str$2,@object
	.size		$str$2,($str - $str$2)
$str$2:
        /*0000*/ 	.byte	0x5b, 0x44, 0x45, 0x56, 0x49, 0x43, 0x45, 0x5d, 0x20, 0x54, 0x68, 0x72, 0x65, 0x61, 0x64, 0x49
        /*0010*/ 	.byte	0x64, 0x78, 0x2e, 0x7a, 0x3a, 0x20, 0x26, 0x64, 0x2c, 0x20, 0x62, 0x6c, 0x6f, 0x63, 0x6b, 0x49
        /*0020*/ 	.byte	0x64, 0x78, 0x2e, 0x7a, 0x3a, 0x20, 0x25, 0x64, 0x2c, 0x20, 0x67, 0x72, 0x69, 0x64, 0x44, 0x69
        /*0030*/ 	.byte	0x6d, 0x2e, 0x7a, 0x3a, 0x20, 0x25, 0x64, 0x0a, 0x00
	.type		$str,@object
	.size		$str,($str$1 - $str)
$str:
        /*0039*/ 	.byte	0x5b, 0x44, 0x45, 0x56, 0x49, 0x43, 0x45, 0x5d, 0x20, 0x54, 0x68, 0x72, 0x65, 0x61, 0x64, 0x49
        /*0049*/ 	.byte	0x64, 0x78, 0x2e, 0x78, 0x3a, 0x20, 0x25, 0x64, 0x2c, 0x20, 0x62, 0x6c, 0x6f, 0x63, 0x6b, 0x49
        /*0059*/ 	.byte	0x64, 0x78, 0x2e, 0x78, 0x3a, 0x20, 0x25, 0x64, 0x2c, 0x20, 0x67, 0x72, 0x69, 0x64, 0x44, 0x69
        /*0069*/ 	.byte	0x6d, 0x2e, 0x78, 0x3a, 0x20, 0x25, 0x64, 0x0a, 0x00
	.type		$str$1,@object
	.size		$str$1,(.L_1 - $str$1)
$str$1:
        /*0072*/ 	.byte	0x5b, 0x44, 0x45, 0x56, 0x49, 0x43, 0x45, 0x5d, 0x20, 0x54, 0x68, 0x72, 0x65, 0x61, 0x64, 0x49
        /*0082*/ 	.byte	0x64, 0x78, 0x2e, 0x79, 0x3a, 0x20, 0x25, 0x64, 0x2c, 0x20, 0x62, 0x6c, 0x6f, 0x63, 0x6b, 0x49
        /*0092*/ 	.byte	0x64, 0x78, 0x2e, 0x79, 0x3a, 0x20, 0x25, 0x64, 0x2c, 0x20, 0x67, 0x72, 0x69, 0x64, 0x44, 0x69
        /*00a2*/ 	.byte	0x6d, 0x3a, 0x79, 0x3a, 0x20, 0x25, 0x64, 0x0a, 0x00
.L_1:


//--------------------- .nv.shared.reserved.0     --------------------------
	.section	.nv.shared.reserved.0,"aw",@nobits
	.weak		__nv_reservedSMEM_offset_0_alias
	.size		__nv_reservedSMEM_offset_0_alias, 0, 64
	.other		__nv_reservedSMEM_offset_0_alias,@"STO_CUDA_RESERVED_SHARED STV_DEFAULT"
__nv_reservedSMEM_offset_0_alias:
	.zero		0
	.zero		64


//--------------------- .nv.constant0._Z13print_all_idxv --------------------------
	.section	.nv.constant0._Z13print_all_idxv,"a",@progbits
	.sectionflags	@""
	.align	4
.nv.constant0._Z13print_all_idxv:
	.zero		896


//--------------------- SYMBOLS --------------------------

	.type		.nv.reservedSmem.offset0,@object
	.size		.nv.reservedSmem.offset0,0x4
	.type		vprintf,@function
